//
// Generated by NVIDIA NVVM Compiler
//
// Compiler Build ID: CL-36424714
// Cuda compilation tools, release 13.0, V13.0.88
// Based on NVVM 20.0.0
//

.version 9.0
.target sm_100
.address_size 64

	// .globl	_Z3cnnPfS_S_

.visible .entry _Z3cnnPfS_S_(
	.param .u64 .ptr .align 1 _Z3cnnPfS_S__param_0,
	.param .u64 .ptr .align 1 _Z3cnnPfS_S__param_1,
	.param .u64 .ptr .align 1 _Z3cnnPfS_S__param_2
)
{
	.reg .pred 	%p<3>;
	.reg .b32 	%r<23>;
	.reg .b32 	%f<31>;
	.reg .b64 	%rd<37>;

	ld.param.u64 	%rd15, [_Z3cnnPfS_S__param_0];
	ld.param.u64 	%rd16, [_Z3cnnPfS_S__param_1];
	ld.param.u64 	%rd17, [_Z3cnnPfS_S__param_2];
	cvta.to.global.u64 	%rd18, %rd16;
	cvta.to.global.u64 	%rd19, %rd15;
	cvta.to.global.u64 	%rd1, %rd17;
	mov.u32 	%r7, %ctaid.x;
	mov.u32 	%r8, %ntid.x;
	mov.u32 	%r9, %tid.x;
	mov.u32 	%r10, %ctaid.y;
	mov.u32 	%r11, %ntid.y;
	mov.u32 	%r12, %tid.y;
	mad.lo.s32 	%r13, %r7, %r8, %r9;
	mul.lo.s32 	%r14, %r13, 242;
	mad.lo.s32 	%r15, %r10, %r11, %r12;
	add.s32 	%r16, %r14, %r15;
	add.s32 	%r1, %r16, 243;
	add.s32 	%r17, %r14, 484;
	cvt.s64.s32 	%rd20, %r14;
	cvt.u64.u32 	%rd21, %r15;
	add.s64 	%rd22, %rd20, %rd21;
	shl.b64 	%rd23, %rd22, 2;
	add.s64 	%rd24, %rd23, %rd19;
	add.s64 	%rd2, %rd24, 8;
	mul.wide.s32 	%rd25, %r1, 4;
	add.s64 	%rd3, %rd19, %rd25;
	cvt.s64.s32 	%rd26, %r17;
	add.s64 	%rd27, %rd26, %rd21;
	shl.b64 	%rd28, %rd27, 2;
	add.s64 	%rd29, %rd28, %rd19;
	add.s64 	%rd4, %rd29, 8;
	add.s64 	%rd5, %rd18, 16;
	mov.b32 	%r21, 0;
$L__BB0_1:
	mul.lo.s32 	%r19, %r21, 162;
	mul.wide.u32 	%rd30, %r19, 4;
	add.s64 	%rd33, %rd5, %rd30;
	mov.b32 	%r22, 0;
	mov.f32 	%f30, 0f00000000;
	mov.u64 	%rd34, %rd4;
	mov.u64 	%rd35, %rd3;
	mov.u64 	%rd36, %rd2;
$L__BB0_2:
	ld.global.f32 	%f4, [%rd36+-8];
	ld.global.f32 	%f5, [%rd33+-16];
	fma.rn.f32 	%f6, %f4, %f5, %f30;
	ld.global.f32 	%f7, [%rd36+-4];
	ld.global.f32 	%f8, [%rd33+-12];
	fma.rn.f32 	%f9, %f7, %f8, %f6;
	ld.global.f32 	%f10, [%rd36];
	ld.global.f32 	%f11, [%rd33+-8];
	fma.rn.f32 	%f12, %f10, %f11, %f9;
	ld.global.f32 	%f13, [%rd35+-4];
	ld.global.f32 	%f14, [%rd33+-4];
	fma.rn.f32 	%f15, %f13, %f14, %f12;
	ld.global.f32 	%f16, [%rd35];
	ld.global.f32 	%f17, [%rd33];
	fma.rn.f32 	%f18, %f16, %f17, %f15;
	ld.global.f32 	%f19, [%rd35+4];
	ld.global.f32 	%f20, [%rd33+4];
	fma.rn.f32 	%f21, %f19, %f20, %f18;
	ld.global.f32 	%f22, [%rd34+-8];
	ld.global.f32 	%f23, [%rd33+8];
	fma.rn.f32 	%f24, %f22, %f23, %f21;
	ld.global.f32 	%f25, [%rd34+-4];
	ld.global.f32 	%f26, [%rd33+12];
	fma.rn.f32 	%f27, %f25, %f26, %f24;
	ld.global.f32 	%f28, [%rd34];
	ld.global.f32 	%f29, [%rd33+16];
	fma.rn.f32 	%f30, %f28, %f29, %f27;
	add.s32 	%r22, %r22, 1;
	add.s64 	%rd36, %rd36, 234256;
	add.s64 	%rd35, %rd35, 234256;
	add.s64 	%rd34, %rd34, 234256;
	add.s64 	%rd33, %rd33, 36;
	setp.ne.s32 	%p1, %r22, 18;
	@%p1 bra 	$L__BB0_2;
	mad.lo.s32 	%r20, %r21, 58564, %r1;
	mul.wide.s32 	%rd31, %r20, 4;
	add.s64 	%rd32, %rd1, %rd31;
	st.global.f32 	[%rd32], %f30;
	add.s32 	%r21, %r21, 1;
	setp.ne.s32 	%p2, %r21, 16;
	@%p2 bra 	$L__BB0_1;
	bar.sync 	0;
	ret;

}


// ===== COMPILED SASS (sm_100) =====

	.target	sm_100

	.elftype	@"ET_EXEC"


//--------------------- .note.nv.tkinfo           --------------------------
	.section	.note.nv.tkinfo,"",@"SHT_NOTE"
	.sectionflags	@"SHF_NOTE_NV_TKINFO"
	.tkinfo
        /*0018*/ 	.word	0x00000002
        /*0030*/ 	.string	""
        /*0030*/ 	.string	"ptxas"
        /*0030*/ 	.string	"Cuda compilation tools, release 13.0, V13.0.88"
        /*0030*/ 	.string	"Build cuda_13.0.r13.0/compiler.36424714_0"
        /*0030*/ 	.string	"-arch sm_100 -m 64 "



//--------------------- .note.nv.cuinfo           --------------------------
	.section	.note.nv.cuinfo,"",@"SHT_NOTE"
	.sectionflags	@"SHF_NOTE_NV_CUINFO"
        /*0018*/ 	.short	0x0002
        /*001a*/ 	.short	0x0064
        /*001c*/ 	.short	0x0082
	.zero		2


//--------------------- .nv.info                  --------------------------
	.section	.nv.info,"",@"SHT_CUDA_INFO"
	.align	4


	//----- nvinfo : EIATTR_REGCOUNT
	.align		4
        /*0000*/ 	.byte	0x04, 0x2f
        /*0002*/ 	.short	(.L_1 - .L_0)
	.align		4
.L_0:
        /*0004*/ 	.word	index@(_Z3cnnPfS_S_)
        /*0008*/ 	.word	0x0000001d


	//----- nvinfo : EIATTR_FRAME_SIZE
	.align		4
.L_1:
        /*000c*/ 	.byte	0x04, 0x11
        /*000e*/ 	.short	(.L_3 - .L_2)
	.align		4
.L_2:
        /*0010*/ 	.word	index@(_Z3cnnPfS_S_)
        /*0014*/ 	.word	0x00000000


	//----- nvinfo : EIATTR_MIN_STACK_SIZE
	.align		4
.L_3:
        /*0018*/ 	.byte	0x04, 0x12
        /*001a*/ 	.short	(.L_5 - .L_4)
	.align		4
.L_4:
        /*001c*/ 	.word	index@(_Z3cnnPfS_S_)
        /*0020*/ 	.word	0x00000000
.L_5:


//--------------------- .nv.compat                --------------------------
	.section	.nv.compat,"",@"SHT_CUDA_COMPAT_INFO"
	.align	4
        /*0000*/ 	.byte	0x02, 0x09, 0x00, 0x00, 0x02, 0x02, 0x01, 0x00, 0x02, 0x05, 0x05, 0x00, 0x03, 0x07, 0x01, 0x01
        /*0010*/ 	.byte	0x02, 0x03, 0x00, 0x00, 0x02, 0x06, 0x01, 0x00, 0x04, 0x0b, 0x08, 0x00, 0x09, 0x00, 0x00, 0x00
        /*0020*/ 	.byte	0x00, 0x00, 0x00, 0x00


//--------------------- .nv.info._Z3cnnPfS_S_     --------------------------
	.section	.nv.info._Z3cnnPfS_S_,"",@"SHT_CUDA_INFO"
	.sectionflags	@""
	.align	4


	//----- nvinfo : EIATTR_CUDA_API_VERSION
	.align		4
        /*0000*/ 	.byte	0x04, 0x37
        /*0002*/ 	.short	(.L_7 - .L_6)
.L_6:
        /*0004*/ 	.word	0x00000082


	//----- nvinfo : EIATTR_KPARAM_INFO
	.align		4
.L_7:
        /*0008*/ 	.byte	0x04, 0x17
        /*000a*/ 	.short	(.L_9 - .L_8)
.L_8:
        /*000c*/ 	.word	0x00000000
        /*0010*/ 	.short	0x0002
        /*0012*/ 	.short	0x0010
        /*0014*/ 	.byte	0x00, 0xf5, 0x21, 0x00


	//----- nvinfo : EIATTR_KPARAM_INFO
	.align		4
.L_9:
        /*0018*/ 	.byte	0x04, 0x17
        /*001a*/ 	.short	(.L_11 - .L_10)
.L_10:
        /*001c*/ 	.word	0x00000000
        /*0020*/ 	.short	0x0001
        /*0022*/ 	.short	0x0008
        /*0024*/ 	.byte	0x00, 0xf5, 0x21, 0x00


	//----- nvinfo : EIATTR_KPARAM_INFO
	.align		4
.L_11:
        /*0028*/ 	.byte	0x04, 0x17
        /*002a*/ 	.short	(.L_13 - .L_12)
.L_12:
        /*002c*/ 	.word	0x00000000
        /*0030*/ 	.short	0x0000
        /*0032*/ 	.short	0x0000
        /*0034*/ 	.byte	0x00, 0xf5, 0x21, 0x00


	//----- nvinfo : EIATTR_SPARSE_MMA_MASK
	.align		4
.L_13:
        /*0038*/ 	.byte	0x03, 0x50
        /*003a*/ 	.short	0x0000


	//----- nvinfo : EIATTR_MAXREG_COUNT
	.align		4
        /*003c*/ 	.byte	0x03, 0x1b
        /*003e*/ 	.short	0x00ff


	//----- nvinfo : EIATTR_NUM_BARRIERS
	.align		4
        /*0040*/ 	.byte	0x02, 0x4c
        /*0042*/ 	.byte	0x01
	.zero		1


	//----- nvinfo : EIATTR_MERCURY_ISA_VERSION
	.align		4
        /*0044*/ 	.byte	0x03, 0x5f
        /*0046*/ 	.short	0x0101


	//----- nvinfo : EIATTR_VRC_CTA_INIT_COUNT
	.align		4
        /*0048*/ 	.byte	0x02, 0x4a
	.zero		1
	.zero		1


	//----- nvinfo : EIATTR_EXIT_INSTR_OFFSETS
	.align		4
        /*004c*/ 	.byte	0x04, 0x1c
        /*004e*/ 	.short	(.L_15 - .L_14)


	//   ....[0]....
.L_14:
        /*0050*/ 	.word	0x00000e00


	//----- nvinfo : EIATTR_CBANK_PARAM_SIZE
	.align		4
.L_15:
        /*0054*/ 	.byte	0x03, 0x19
        /*0056*/ 	.short	0x0018


	//----- nvinfo : EIATTR_PARAM_CBANK
	.align		4
        /*0058*/ 	.byte	0x04, 0x0a
        /*005a*/ 	.short	(.L_17 - .L_16)
	.align		4
.L_16:
        /*005c*/ 	.word	index@(.nv.constant0._Z3cnnPfS_S_)
        /*0060*/ 	.short	0x0380
        /*0062*/ 	.short	0x0018


	//----- nvinfo : EIATTR_SW_WAR
	.align		4
.L_17:
        /*0064*/ 	.byte	0x04, 0x36
        /*0066*/ 	.short	(.L_19 - .L_18)
.L_18:
        /*0068*/ 	.word	0x00000008
.L_19:


//--------------------- .nv.callgraph             --------------------------
	.section	.nv.callgraph,"",@"SHT_CUDA_CALLGRAPH"
	.align	4
	.sectionentsize	8
	.align		4
        /*0000*/ 	.word	0x00000000
	.align		4
        /*0004*/ 	.word	0xffffffff
	.align		4
        /*0008*/ 	.word	0x00000000
	.align		4
        /*000c*/ 	.word	0xfffffffe
	.align		4
        /*0010*/ 	.word	0x00000000
	.align		4
        /*0014*/ 	.word	0xfffffffd
	.align		4
        /*0018*/ 	.word	0x00000000
	.align		4
        /*001c*/ 	.word	0xfffffffc


//--------------------- .text._Z3cnnPfS_S_        --------------------------
	.section	.text._Z3cnnPfS_S_,"ax",@progbits
	.align	128
        .global         _Z3cnnPfS_S_
        .type           _Z3cnnPfS_S_,@function
        .size           _Z3cnnPfS_S_,(.L_x_3 - _Z3cnnPfS_S_)
        .other          _Z3cnnPfS_S_,@"STO_CUDA_ENTRY STV_DEFAULT"
_Z3cnnPfS_S_:
.text._Z3cnnPfS_S_:
[----:B------:R-:W-:Y:S01]  /*0000*/  LDC R1, c[0x0][0x37c] ;  /* 0x0000df00ff017b82 */ /* 0x000fe20000000800 */
[----:B------:R-:W0:Y:S07]  /*0010*/  S2R R3, SR_TID.X ;  /* 0x0000000000037919 */ /* 0x000e2e0000002100 */
[----:B------:R-:W0:Y:S01]  /*0020*/  S2UR UR4, SR_CTAID.X ;  /* 0x00000000000479c3 */ /* 0x000e220000002500 */
[----:B------:R-:W1:Y:S01]  /*0030*/  LDCU.128 UR12, c[0x0][0x380] ;  /* 0x00007000ff0c77ac */ /* 0x000e620008000c00 */
[----:B------:R-:W-:Y:S01]  /*0040*/  HFMA2 R15, -RZ, RZ, 0, 0 ;  /* 0x00000000ff0f7431 */ /* 0x000fe200000001ff */
[----:B------:R-:W2:Y:S01]  /*0050*/  S2R R2, SR_TID.Y ;  /* 0x0000000000027919 */ /* 0x000ea20000002200 */
[----:B------:R-:W3:Y:S04]  /*0060*/  LDCU.64 UR8, c[0x0][0x358] ;  /* 0x00006b00ff0877ac */ /* 0x000ee80008000a00 */
[----:B------:R-:W0:Y:S08]  /*0070*/  LDC R0, c[0x0][0x360] ;  /* 0x0000d800ff007b82 */ /* 0x000e300000000800 */
[----:B------:R-:W2:Y:S08]  /*0080*/  S2UR UR5, SR_CTAID.Y ;  /* 0x00000000000579c3 */ /* 0x000eb00000002600 */
[----:B------:R-:W2:Y:S01]  /*0090*/  LDC R5, c[0x0][0x364] ;  /* 0x0000d900ff057b82 */ /* 0x000ea20000000800 */
[----:B0-----:R-:W-:-:S04]  /*00a0*/  IMAD R0, R0, UR4, R3 ;  /* 0x0000000400007c24 */ /* 0x001fc8000f8e0203 */
[----:B------:R-:W-:-:S05]  /*00b0*/  IMAD R0, R0, 0xf2, RZ ;  /* 0x000000f200007824 */ /* 0x000fca00078e02ff */
[C---:B------:R-:W-:Y:S01]  /*00c0*/  IADD3 R4, PT, PT, R0.reuse, 0x1e4, RZ ;  /* 0x000001e400047810 */ /* 0x040fe20007ffe0ff */
[----:B--2---:R-:W-:Y:S01]  /*00d0*/  IMAD R5, R5, UR5, R2 ;  /* 0x0000000505057c24 */ /* 0x004fe2000f8e0202 */
[----:B-1----:R-:W-:Y:S01]  /*00e0*/  UIADD3 UR5, UP0, UPT, UR14, 0x10, URZ ;  /* 0x000000100e057890 */ /* 0x002fe2000ff1e0ff */
[----:B------:R-:W0:Y:S03]  /*00f0*/  LDC.64 R2, c[0x0][0x380] ;  /* 0x0000e000ff027b82 */ /* 0x000e260000000a00 */
[C---:B------:R-:W-:Y:S01]  /*0100*/  IADD3 R14, P0, PT, R0.reuse, R5, RZ ;  /* 0x00000005000e7210 */ /* 0x040fe20007f1e0ff */
[----:B------:R-:W-:Y:S01]  /*0110*/  UIADD3.X UR6, UPT, UPT, URZ, UR15, URZ, UP0, !UPT ;  /* 0x0000000fff067290 */ /* 0x000fe200087fe4ff */
[----:B------:R-:W-:Y:S02]  /*0120*/  IADD3 R16, P1, PT, R5, R4, RZ ;  /* 0x0000000405107210 */ /* 0x000fe40007f3e0ff */
[----:B------:R-:W-:-:S02]  /*0130*/  LEA.HI.X.SX32 R7, R0, RZ, 0x1, P0 ;  /* 0x000000ff00077211 */ /* 0x000fc400000f0eff */
[----:B------:R-:W-:Y:S02]  /*0140*/  LEA R12, P0, R14, UR12, 0x2 ;  /* 0x0000000c0e0c7c11 */ /* 0x000fe4000f8010ff */
[----:B------:R-:W-:Y:S02]  /*0150*/  IADD3 R0, PT, PT, R0, 0xf3, R5 ;  /* 0x000000f300007810 */ /* 0x000fe40007ffe005 */
[----:B------:R-:W-:Y:S02]  /*0160*/  LEA.HI.X R14, R14, UR13, R7, 0x2, P0 ;  /* 0x0000000d0e0e7c11 */ /* 0x000fe400080f1407 */
[----:B------:R-:W-:Y:S02]  /*0170*/  LEA R13, P0, R16, UR12, 0x2 ;  /* 0x0000000c100d7c11 */ /* 0x000fe4000f8010ff */
[----:B------:R-:W-:Y:S02]  /*0180*/  LEA.HI.X.SX32 R5, R4, RZ, 0x1, P1 ;  /* 0x000000ff04057211 */ /* 0x000fe400008f0eff */
[----:B------:R-:W-:-:S02]  /*0190*/  IADD3 R12, P1, PT, R12, 0x8, RZ ;  /* 0x000000080c0c7810 */ /* 0x000fc40007f3e0ff */
[----:B------:R-:W-:Y:S02]  /*01a0*/  IADD3 R13, P2, PT, R13, 0x8, RZ ;  /* 0x000000080d0d7810 */ /* 0x000fe40007f5e0ff */
[----:B------:R-:W-:Y:S01]  /*01b0*/  LEA.HI.X R16, R16, UR13, R5, 0x2, P0 ;  /* 0x0000000d10107c11 */ /* 0x000fe200080f1405 */
[----:B0-----:R-:W-:Y:S01]  /*01c0*/  IMAD.WIDE R2, R0, 0x4, R2 ;  /* 0x0000000400027825 */ /* 0x001fe200078e0202 */
[----:B------:R-:W-:Y:S02]  /*01d0*/  IADD3.X R14, PT, PT, RZ, R14, RZ, P1, !PT ;  /* 0x0000000eff0e7210 */ /* 0x000fe40000ffe4ff */
[----:B---3--:R-:W-:-:S07]  /*01e0*/  IADD3.X R16, PT, PT, RZ, R16, RZ, P2, !PT ;  /* 0x00000010ff107210 */ /* 0x008fce00017fe4ff */
.L_x_1:
[----:B------:R-:W-:Y:S01]  /*01f0*/  MOV R6, UR5 ;  /* 0x0000000500067c02 */ /* 0x000fe20008000f00 */
[----:B0-----:R-:W-:Y:S01]  /*0200*/  IMAD R5, R15, 0xa2, RZ ;  /* 0x000000a20f057824 */ /* 0x001fe200078e02ff */
[----:B------:R-:W-:Y:S01]  /*0210*/  MOV R7, UR6 ;  /* 0x0000000600077c02 */ /* 0x000fe20008000f00 */
[----:B------:R-:W-:Y:S01]  /*0220*/  UMOV UR4, URZ ;  /* 0x000000ff00047c82 */ /* 0x000fe20008000000 */
[----:B------:R-:W-:Y:S02]  /*0230*/  MOV R19, RZ ;  /* 0x000000ff00137202 */ /* 0x000fe40000000f00 */
[----:B------:R-:W-:Y:S01]  /*0240*/  MOV R8, R13 ;  /* 0x0000000d00087202 */ /* 0x000fe20000000f00 */
[----:B------:R-:W-:Y:S01]  /*0250*/  IMAD.WIDE.U32 R6, R5, 0x4, R6 ;  /* 0x0000000405067825 */ /* 0x000fe200078e0006 */
[----:B------:R-:W-:Y:S02]  /*0260*/  MOV R9, R16 ;  /* 0x0000001000097202 */ /* 0x000fe40000000f00 */
[----:B------:R-:W-:-:S02]  /*0270*/  MOV R4, R2 ;  /* 0x0000000200047202 */ /* 0x000fc40000000f00 */
[----:B------:R-:W-:Y:S02]  /*0280*/  MOV R5, R3 ;  /* 0x0000000300057202 */ /* 0x000fe40000000f00 */
[----:B------:R-:W-:Y:S02]  /*0290*/  MOV R10, R12 ;  /* 0x0000000c000a7202 */ /* 0x000fe40000000f00 */
[----:B------:R-:W-:-:S07]  /*02a0*/  MOV R11, R14 ;  /* 0x0000000e000b7202 */ /* 0x000fce0000000f00 */
.L_x_0:
[----:B------:R-:W2:Y:S04]  /*02b0*/  LDG.E R22, desc[UR8][R10.64+-0x8] ;  /* 0xfffff8080a167981 */ /* 0x000ea8000c1e1900 */
[----:B------:R-:W2:Y:S04]  /*02c0*/  LDG.E R21, desc[UR8][R6.64+-0x10] ;  /* 0xfffff00806157981 */ /* 0x000ea8000c1e1900 */
[----:B------:R-:W3:Y:S04]  /*02d0*/  LDG.E R25, desc[UR8][R10.64+-0x4] ;  /* 0xfffffc080a197981 */ /* 0x000ee8000c1e1900 */
[----:B------:R-:W3:Y:S04]  /*02e0*/  LDG.E R20, desc[UR8][R6.64+-0xc] ;  /* 0xfffff40806147981 */ /* 0x000ee8000c1e1900 */
[----:B------:R-:W4:Y:S04]  /*02f0*/  LDG.E R23, desc[UR8][R10.64] ;  /* 0x000000080a177981 */ /* 0x000f28000c1e1900 */
[----:B------:R-:W4:Y:S04]  /*0300*/  LDG.E R24, desc[UR8][R6.64+-0x8] ;  /* 0xfffff80806187981 */ /* 0x000f28000c1e1900 */
[----:B------:R-:W5:Y:S04]  /*0310*/  LDG.E R17, desc[UR8][R4.64+-0x4] ;  /* 0xfffffc0804117981 */ /* 0x000f68000c1e1900 */
[----:B------:R-:W5:Y:S01]  /*0320*/  LDG.E R18, desc[UR8][R6.64+-0x4] ;  /* 0xfffffc0806127981 */ /* 0x000f62000c1e1900 */
[----:B--2---:R-:W-:-:S03]  /*0330*/  FFMA R26, R22, R21, R19 ;  /* 0x00000015161a7223 */ /* 0x004fc60000000013 */
[----:B------:R-:W2:Y:S04]  /*0340*/  LDG.E R21, desc[UR8][R4.64] ;  /* 0x0000000804157981 */ /* 0x000ea8000c1e1900 */
[----:B------:R-:W2:Y:S01]  /*0350*/  LDG.E R22, desc[UR8][R6.64] ;  /* 0x0000000806167981 */ /* 0x000ea2000c1e1900 */
[----:B---3--:R-:W-:-:S03]  /*0360*/  FFMA R26, R25, R20, R26 ;  /* 0x00000014191a7223 */ /* 0x008fc6000000001a */
[----:B------:R-:W3:Y:S04]  /*0370*/  LDG.E R19, desc[UR8][R4.64+0x4] ;  /* 0x0000040804137981 */ /* 0x000ee8000c1e1900 */
[----:B------:R-:W3:Y:S01]  /*0380*/  LDG.E R20, desc[UR8][R6.64+0x4] ;  /* 0x0000040806147981 */ /* 0x000ee2000c1e1900 */
[----:B----4-:R-:W-:-:S03]  /*0390*/  FFMA R24, R23, R24, R26 ;  /* 0x0000001817187223 */ /* 0x010fc6000000001a */
[----:B------:R-:W4:Y:S04]  /*03a0*/  LDG.E R25, desc[UR8][R8.64+-0x8] ;  /* 0xfffff80808197981 */ /* 0x000f28000c1e1900 */
[----:B------:R-:W4:Y:S01]  /*03b0*/  LDG.E R26, desc[UR8][R6.64+0x8] ;  /* 0x00000808061a7981 */ /* 0x000f22000c1e1900 */
[----:B-----5:R-:W-:-:S03]  /*03c0*/  FFMA R24, R17, R18, R24 ;  /* 0x0000001211187223 */ /* 0x020fc60000000018 */
[----:B------:R-:W5:Y:S04]  /*03d0*/  LDG.E R17, desc[UR8][R8.64+-0x4] ;  /* 0xfffffc0808117981 */ /* 0x000f68000c1e1900 */
        /* <DEDUP_REMOVED lines=13> */
[----:B------:R-:W5:Y:S01]  /*04b0*/  LDG.E R18, desc[UR8][R6.64+0x1c] ;  /* 0x00001c0806127981 */ /* 0x000f62000c1e1900 */
[----:B--2---:R-:W-:-:S03]  /*04c0*/  FFMA R22, R21, R22, R26 ;  /* 0x0000001615167223 */ /* 0x004fc6000000001a */
[----:B------:R-:W2:Y:S01]  /*04d0*/  LDG.E R26, desc[UR8][R6.64+0x20] ;  /* 0x00002008061a7981 */ /* 0x000ea2000c1e1900 */
[----:B---3--:R-:W-:-:S03]  /*04e0*/  FFMA R24, R23, R24, R22 ;  /* 0x0000001817187223 */ /* 0x008fc60000000016 */
[----:B------:R-:W3:Y:S04]  /*04f0*/  LDG.E R21, desc[UR8][R4.64+0x39310] ;  /* 0x0393100804157981 */ /* 0x000ee8000c1e1900 */
[----:B------:R-:W3:Y:S01]  /*0500*/  LDG.E R22, desc[UR8][R6.64+0x24] ;  /* 0x0000240806167981 */ /* 0x000ee2000c1e1900 */
[----:B----4-:R-:W-:-:S03]  /*0510*/  FFMA R24, R19, R20, R24 ;  /* 0x0000001413187223 */ /* 0x010fc60000000018 */
[----:B------:R-:W4:Y:S04]  /*0520*/  LDG.E R19, desc[UR8][R4.64+0x39314] ;  /* 0x0393140804137981 */ /* 0x000f28000c1e1900 */
[----:B------:R-:W4:Y:S04]  /*0530*/  LDG.E R20, desc[UR8][R6.64+0x28] ;  /* 0x0000280806147981 */ /* 0x000f28000c1e1900 */
[----:B------:R-:W4:Y:S01]  /*0540*/  LDG.E R23, desc[UR8][R8.64+0x39308] ;  /* 0x0393080808177981 */ /* 0x000f22000c1e1900 */
[----:B-----5:R-:W-:-:S03]  /*0550*/  FFMA R18, R17, R18, R24 ;  /* 0x0000001211127223 */ /* 0x020fc60000000018 */
        /* <DEDUP_REMOVED lines=113> */
[----:B------:R0:W3:Y:S04]  /*0c70*/  LDG.E R17, desc[UR8][R8.64+0x11df50] ;  /* 0x11df500808117981 */ /* 0x0000e8000c1e1900 */
[----:B------:R1:W3:Y:S01]  /*0c80*/  LDG.E R18, desc[UR8][R6.64+0xc4] ;  /* 0x0000c40806127981 */ /* 0x0002e2000c1e1900 */
[----:B------:R-:W-:Y:S01]  /*0c90*/  UIADD3 UR4, UPT, UPT, UR4, 0x6, URZ ;  /* 0x0000000604047890 */ /* 0x000fe2000fffe0ff */
[----:B------:R-:W-:-:S03]  /*0ca0*/  IADD3 R10, P0, PT, R10, 0x157260, RZ ;  /* 0x001572600a0a7810 */ /* 0x000fc60007f1e0ff */
[----:B------:R-:W-:Y:S01]  /*0cb0*/  UISETP.NE.AND UP0, UPT, UR4, 0x12, UPT ;  /* 0x000000120400788c */ /* 0x000fe2000bf05270 */
[----:B----4-:R-:W-:Y:S01]  /*0cc0*/  FFMA R22, R21, R22, R26 ;  /* 0x0000001615167223 */ /* 0x010fe2000000001a */
[----:B------:R-:W-:Y:S02]  /*0cd0*/  IADD3.X R11, PT, PT, RZ, R11, RZ, P0, !PT ;  /* 0x0000000bff0b7210 */ /* 0x000fe400007fe4ff */
[----:B------:R-:W-:Y:S01]  /*0ce0*/  IADD3 R4, P0, PT, R4, 0x157260, RZ ;  /* 0x0015726004047810 */ /* 0x000fe20007f1e0ff */
[----:B-----5:R-:W-:Y:S01]  /*0cf0*/  FFMA R22, R23, R24, R22 ;  /* 0x0000001817167223 */ /* 0x020fe20000000016 */
[----:B0-----:R-:W-:Y:S02]  /*0d00*/  IADD3 R8, P1, PT, R8, 0x157260, RZ ;  /* 0x0015726008087810 */ /* 0x001fe40007f3e0ff */
[----:B-1----:R-:W-:Y:S02]  /*0d10*/  IADD3 R6, P2, PT, R6, 0xd8, RZ ;  /* 0x000000d806067810 */ /* 0x002fe40007f5e0ff */
[----:B------:R-:W-:-:S02]  /*0d20*/  IADD3.X R5, PT, PT, RZ, R5, RZ, P0, !PT ;  /* 0x00000005ff057210 */ /* 0x000fc400007fe4ff */
[----:B------:R-:W-:Y:S02]  /*0d30*/  IADD3.X R9, PT, PT, RZ, R9, RZ, P1, !PT ;  /* 0x00000009ff097210 */ /* 0x000fe40000ffe4ff */
[----:B------:R-:W-:Y:S01]  /*0d40*/  IADD3.X R7, PT, PT, RZ, R7, RZ, P2, !PT ;  /* 0x00000007ff077210 */ /* 0x000fe200017fe4ff */
[----:B--2---:R-:W-:-:S04]  /*0d50*/  FFMA R20, R19, R20, R22 ;  /* 0x0000001413147223 */ /* 0x004fc80000000016 */
[----:B---3--:R-:W-:Y:S01]  /*0d60*/  FFMA R19, R17, R18, R20 ;  /* 0x0000001211137223 */ /* 0x008fe20000000014 */
[----:B------:R-:W-:Y:S06]  /*0d70*/  BRA.U UP0, `(.L_x_0) ;  /* 0xfffffff5004c7547 */ /* 0x000fec000b83ffff */
[----:B------:R-:W0:Y:S01]  /*0d80*/  LDC.64 R4, c[0x0][0x390] ;  /* 0x0000e400ff047b82 */ /* 0x000e220000000a00 */
[C---:B------:R-:W-:Y:S01]  /*0d90*/  IMAD R7, R15.reuse, 0xe4c4, R0 ;  /* 0x0000e4c40f077824 */ /* 0x040fe200078e0200 */
[----:B------:R-:W-:-:S04]  /*0da0*/  IADD3 R15, PT, PT, R15, 0x1, RZ ;  /* 0x000000010f0f7810 */ /* 0x000fc80007ffe0ff */
[----:B------:R-:W-:Y:S01]  /*0db0*/  ISETP.NE.AND P0, PT, R15, 0x10, PT ;  /* 0x000000100f00780c */ /* 0x000fe20003f05270 */
[----:B0-----:R-:W-:-:S05]  /*0dc0*/  IMAD.WIDE R4, R7, 0x4, R4 ;  /* 0x0000000407047825 */ /* 0x001fca00078e0204 */
[----:B------:R0:W-:Y:S07]  /*0dd0*/  STG.E desc[UR8][R4.64], R19 ;  /* 0x0000001304007986 */ /* 0x0001ee000c101908 */
[----:B------:R-:W-:Y:S05]  /*0de0*/  @P0 BRA `(.L_x_1) ;  /* 0xfffffff400000947 */ /* 0x000fea000383ffff */
[----:B------:R-:W-:Y:S06]  /*0df0*/  BAR.SYNC.DEFER_BLOCKING 0x0 ;  /* 0x0000000000007b1d */ /* 0x000fec0000010000 */
[----:B------:R-:W-:Y:S05]  /*0e00*/  EXIT ;  /* 0x000000000000794d */ /* 0x000fea0003800000 */
.L_x_2:
[----:B------:R-:W-:-:S00]  /*0e10*/  BRA `(.L_x_2) ;  /* 0xfffffffc00fc7947 */ /* 0x000fc0000383ffff */
[----:B------:R-:W-:-:S00]  /*0e20*/  NOP ;  /* 0x0000000000007918 */ /* 0x000fc00000000000 */
        /* <DEDUP_REMOVED lines=13> */
.L_x_3:


//--------------------- .nv.shared.reserved.0     --------------------------
	.section	.nv.shared.reserved.0,"aw",@nobits
	.weak		__nv_reservedSMEM_offset_0_alias
	.size		__nv_reservedSMEM_offset_0_alias, 0, 64
	.other		__nv_reservedSMEM_offset_0_alias,@"STO_CUDA_RESERVED_SHARED STV_DEFAULT"
__nv_reservedSMEM_offset_0_alias:
	.zero		0
	.zero		64


//--------------------- .nv.constant0._Z3cnnPfS_S_ --------------------------
	.section	.nv.constant0._Z3cnnPfS_S_,"a",@progbits
	.sectionflags	@""
	.align	4
.nv.constant0._Z3cnnPfS_S_:
	.zero		920


//--------------------- SYMBOLS --------------------------

	.type		.nv.reservedSmem.offset0,@object
	.size		.nv.reservedSmem.offset0,0x4
